	.headerflags	@"EF_CUDA_TEXMODE_UNIFIED EF_CUDA_64BIT_ADDRESS EF_CUDA_ACCELERATORS EF_CUDA_SM90 EF_CUDA_VIRTUAL_SM(EF_CUDA_SM90)"
	.elftype	@"ET_EXEC"


//--------------------- .nv.info                  --------------------------
	.section	.nv.info,"",@"SHT_CUDA_INFO"
	.align	4


	//----- nvinfo : EIATTR_REGCOUNT
	.align		4
        /*0000*/ 	.byte	0x04, 0x2f
        /*0002*/ 	.short	(.L_1 - .L_0)
	.align		4
.L_0:
        /*0004*/ 	.word	index@(triton_poi_fused__softmax_mul_sum_12)
        /*0008*/ 	.word	0x0000003c


	//----- nvinfo : EIATTR_MIN_STACK_SIZE
	.align		4
.L_1:
        /*000c*/ 	.byte	0x04, 0x12
        /*000e*/ 	.short	(.L_3 - .L_2)
	.align		4
.L_2:
        /*0010*/ 	.word	index@(triton_poi_fused__softmax_mul_sum_12)
        /*0014*/ 	.word	0x00000000


	//----- nvinfo : EIATTR_FRAME_SIZE
	.align		4
.L_3:
        /*0018*/ 	.byte	0x04, 0x11
        /*001a*/ 	.short	(.L_5 - .L_4)
	.align		4
.L_4:
        /*001c*/ 	.word	index@(triton_poi_fused__softmax_mul_sum_12)
        /*0020*/ 	.word	0x00000000


	//----- nvinfo : EIATTR_MIN_STACK_SIZE
	.align		4
.L_5:
        /*0024*/ 	.byte	0x04, 0x12
        /*0026*/ 	.short	(.L_7 - .L_6)
	.align		4
.L_6:
        /*0028*/ 	.word	index@(triton_poi_fused__softmax_mul_sum_12)
        /*002c*/ 	.word	0x00000000
.L_7:


//--------------------- .nv.info.triton_poi_fused__softmax_mul_sum_12 --------------------------
	.section	.nv.info.triton_poi_fused__softmax_mul_sum_12,"",@"SHT_CUDA_INFO"
	.sectionflags	@""
	.align	4


	//----- nvinfo : EIATTR_CUDA_API_VERSION
	.align		4
        /*0000*/ 	.byte	0x04, 0x37
        /*0002*/ 	.short	(.L_9 - .L_8)
.L_8:
        /*0004*/ 	.word	0x0000007c


	//----- nvinfo : EIATTR_KPARAM_INFO
	.align		4
.L_9:
        /*0008*/ 	.byte	0x04, 0x17
        /*000a*/ 	.short	(.L_11 - .L_10)
.L_10:
        /*000c*/ 	.word	0x00000000
        /*0010*/ 	.short	0x0004
        /*0012*/ 	.short	0x001c
        /*0014*/ 	.byte	0x00, 0xf0, 0x11, 0x00


	//----- nvinfo : EIATTR_KPARAM_INFO
	.align		4
.L_11:
        /*0018*/ 	.byte	0x04, 0x17
        /*001a*/ 	.short	(.L_13 - .L_12)
.L_12:
        /*001c*/ 	.word	0x00000000
        /*0020*/ 	.short	0x0003
        /*0022*/ 	.short	0x0018
        /*0024*/ 	.byte	0x00, 0xf0, 0x11, 0x00


	//----- nvinfo : EIATTR_KPARAM_INFO
	.align		4
.L_13:
        /*0028*/ 	.byte	0x04, 0x17
        /*002a*/ 	.short	(.L_15 - .L_14)
.L_14:
        /*002c*/ 	.word	0x00000000
        /*0030*/ 	.short	0x0002
        /*0032*/ 	.short	0x0010
        /*0034*/ 	.byte	0x00, 0xf4, 0x21, 0x00


	//----- nvinfo : EIATTR_KPARAM_INFO
	.align		4
.L_15:
        /*0038*/ 	.byte	0x04, 0x17
        /*003a*/ 	.short	(.L_17 - .L_16)
.L_16:
        /*003c*/ 	.word	0x00000000
        /*0040*/ 	.short	0x0001
        /*0042*/ 	.short	0x0008
        /*0044*/ 	.byte	0x00, 0xf4, 0x21, 0x00


	//----- nvinfo : EIATTR_KPARAM_INFO
	.align		4
.L_17:
        /*0048*/ 	.byte	0x04, 0x17
        /*004a*/ 	.short	(.L_19 - .L_18)
.L_18:
        /*004c*/ 	.word	0x00000000
        /*0050*/ 	.short	0x0000
        /*0052*/ 	.short	0x0000
        /*0054*/ 	.byte	0x00, 0xf4, 0x21, 0x00


	//----- nvinfo : EIATTR_SPARSE_MMA_MASK
	.align		4
.L_19:
        /*0058*/ 	.byte	0x03, 0x50
        /*005a*/ 	.short	0x0000


	//----- nvinfo : EIATTR_MAXREG_COUNT
	.align		4
        /*005c*/ 	.byte	0x03, 0x1b
        /*005e*/ 	.short	0x00ff


	//----- nvinfo : EIATTR_EXIT_INSTR_OFFSETS
	.align		4
        /*0060*/ 	.byte	0x04, 0x1c
        /*0062*/ 	.short	(.L_21 - .L_20)


	//   ....[0]....
.L_20:
        /*0064*/ 	.word	0x00001590


	//   ....[1]....
        /*0068*/ 	.word	0x000015f0


	//----- nvinfo : EIATTR_REQNTID
	.align		4
.L_21:
        /*006c*/ 	.byte	0x04, 0x10
        /*006e*/ 	.short	(.L_23 - .L_22)
.L_22:
        /*0070*/ 	.word	0x00000100
        /*0074*/ 	.word	0x00000001
        /*0078*/ 	.word	0x00000001


	//----- nvinfo : EIATTR_CBANK_PARAM_SIZE
	.align		4
.L_23:
        /*007c*/ 	.byte	0x03, 0x19
        /*007e*/ 	.short	0x0020


	//----- nvinfo : EIATTR_PARAM_CBANK
	.align		4
        /*0080*/ 	.byte	0x04, 0x0a
        /*0082*/ 	.short	(.L_25 - .L_24)
	.align		4
.L_24:
        /*0084*/ 	.word	index@(.nv.constant0.triton_poi_fused__softmax_mul_sum_12)
        /*0088*/ 	.short	0x0210
        /*008a*/ 	.short	0x0020


	//----- nvinfo : EIATTR_SW_WAR
	.align		4
.L_25:
        /*008c*/ 	.byte	0x04, 0x36
        /*008e*/ 	.short	(.L_27 - .L_26)
.L_26:
        /*0090*/ 	.word	0x00000008
.L_27:


//--------------------- .nv.callgraph             --------------------------
	.section	.nv.callgraph,"",@"SHT_CUDA_CALLGRAPH"
	.align	4
	.sectionentsize	8
	.align		4
        /*0000*/ 	.word	0x00000000
	.align		4
        /*0004*/ 	.word	0xffffffff
	.align		4
        /*0008*/ 	.word	0x00000000
	.align		4
        /*000c*/ 	.word	0xfffffffe
	.align		4
        /*0010*/ 	.word	0x00000000
	.align		4
        /*0014*/ 	.word	0xfffffffd
	.align		4
        /*0018*/ 	.word	0x00000000
	.align		4
        /*001c*/ 	.word	0xfffffffc


//--------------------- .text.triton_poi_fused__softmax_mul_sum_12 --------------------------
	.section	.text.triton_poi_fused__softmax_mul_sum_12,"ax",@progbits
	.sectionflags	@"SHF_BARRIERS=1"
	.align	128
        .global         triton_poi_fused__softmax_mul_sum_12
        .type           triton_poi_fused__softmax_mul_sum_12,@function
        .size           triton_poi_fused__softmax_mul_sum_12,(.L_x_1 - triton_poi_fused__softmax_mul_sum_12)
        .other          triton_poi_fused__softmax_mul_sum_12,@"STO_CUDA_ENTRY STV_DEFAULT"
triton_poi_fused__softmax_mul_sum_12:
.text.triton_poi_fused__softmax_mul_sum_12:
[----:B------:R-:W0:Y:S01]  /*0000*/  LDC R1, c[0x0][0x28] ;  /* 0x00000a00ff017b82 */ /* 0x000e220000000800 */
[----:B------:R-:W1:Y:S07]  /*0010*/  S2R R29, SR_TID.X ;  /* 0x00000000001d7919 */ /* 0x000e6e0000002100 */
[----:B------:R-:W2:Y:S01]  /*0020*/  LDC.64 R34, c[0x0][0x218] ;  /* 0x00008600ff227b82 */ /* 0x000ea20000000a00 */
[----:B------:R-:W-:Y:S02]  /*0030*/  CS2R R20, SRZ ;  /* 0x0000000000147805 */ /* 0x000fe4000001ff00 */
[----:B------:R-:W-:Y:S01]  /*0040*/  CS2R R22, SRZ ;  /* 0x0000000000167805 */ /* 0x000fe2000001ff00 */
[----:B------:R-:W3:Y:S01]  /*0050*/  S2R R2, SR_CTAID.Y ;  /* 0x0000000000027919 */ /* 0x000ee20000002600 */
[----:B------:R-:W-:-:S02]  /*0060*/  CS2R R16, SRZ ;  /* 0x0000000000107805 */ /* 0x000fc4000001ff00 */
[----:B------:R-:W-:Y:S01]  /*0070*/  CS2R R18, SRZ ;  /* 0x0000000000127805 */ /* 0x000fe2000001ff00 */
[----:B------:R-:W-:Y:S01]  /*0080*/  ULDC.64 UR6, c[0x0][0x208] ;  /* 0x0000820000067ab9 */ /* 0x000fe20000000a00 */
[----:B------:R-:W4:Y:S01]  /*0090*/  S2R R0, SR_CTAID.X ;  /* 0x0000000000007919 */ /* 0x000f220000002500 */
[----:B------:R-:W5:Y:S01]  /*00a0*/  LDC.64 R36, c[0x0][0x210] ;  /* 0x00008400ff247b82 */ /* 0x000f620000000a00 */
[----:B-1----:R-:W-:Y:S01]  /*00b0*/  SHF.R.U32.HI R5, RZ, 0x2, R29 ;  /* 0x00000002ff057819 */ /* 0x002fe2000001161d */
[----:B------:R-:W-:Y:S01]  /*00c0*/  IMAD.SHL.U32 R25, R29, 0x4, RZ ;  /* 0x000000041d197824 */ /* 0x000fe200078e00ff */
[----:B---3--:R-:W-:Y:S02]  /*00d0*/  SHF.R.S32.HI R3, RZ, 0x17, R2 ;  /* 0x00000017ff037819 */ /* 0x008fe40000011402 */
[----:B------:R-:W-:Y:S01]  /*00e0*/  SGXT.U32 R5, R5, 0x6 ;  /* 0x000000060505781a */ /* 0x000fe20000000000 */
[----:B----4-:R-:W-:Y:S01]  /*00f0*/  IMAD.SHL.U32 R0, R0, 0x10, RZ ;  /* 0x0000001000007824 */ /* 0x010fe200078e00ff */
[----:B------:R-:W-:-:S02]  /*0100*/  SGXT R3, R3, 0x1 ;  /* 0x000000010303781a */ /* 0x000fc40000000200 */
[----:B------:R-:W-:Y:S02]  /*0110*/  PRMT R28, R5, 0x6540, R2 ;  /* 0x00006540051c7816 */ /* 0x000fe40000000002 */
[----:B------:R-:W-:Y:S02]  /*0120*/  LOP3.LUT R6, R0, 0xc, R25, 0xf8, !PT ;  /* 0x0000000c00067812 */ /* 0x000fe400078ef819 */
[----:B------:R-:W-:Y:S02]  /*0130*/  LEA.HI R5, R3, R28, RZ, 0xc ;  /* 0x0000001c03057211 */ /* 0x000fe400078f60ff */
[----:B------:R-:W-:Y:S01]  /*0140*/  LOP3.LUT R4, R28, 0x40, RZ, 0xfc, !PT ;  /* 0x000000401c047812 */ /* 0x000fe200078efcff */
[C---:B------:R-:W-:Y:S01]  /*0150*/  VIADD R24, R6.reuse, 0x800 ;  /* 0x0000080006187836 */ /* 0x040fe20000000000 */
[----:B------:R-:W-:Y:S02]  /*0160*/  IADD3 R41, R6, 0x800000, RZ ;  /* 0x0080000006297810 */ /* 0x000fe40007ffe0ff */
[----:B------:R-:W-:-:S02]  /*0170*/  ISETP.GE.AND P0, PT, R6, 0x200, PT ;  /* 0x000002000600780c */ /* 0x000fc40003f06270 */
[----:B------:R-:W-:Y:S01]  /*0180*/  SHF.R.S32.HI R5, RZ, 0xc, R5 ;  /* 0x0000000cff057819 */ /* 0x000fe20000011405 */
[----:B------:R-:W-:Y:S01]  /*0190*/  IMAD R15, R28, 0x200, R41 ;  /* 0x000002001c0f7824 */ /* 0x000fe200078e0229 */
[----:B------:R-:W-:Y:S02]  /*01a0*/  LEA.HI R7, R3, R4, RZ, 0xc ;  /* 0x0000000403077211 */ /* 0x000fe400078f60ff */
[----:B------:R-:W-:Y:S01]  /*01b0*/  LEA R27, R5, R24, 0x9 ;  /* 0x00000018051b7211 */ /* 0x000fe200078e48ff */
[----:B--2---:R-:W-:Y:S01]  /*01c0*/  IMAD.WIDE R14, R15, 0x4, R34 ;  /* 0x000000040f0e7825 */ /* 0x004fe200078e0222 */
[----:B------:R-:W-:-:S03]  /*01d0*/  SHF.R.S32.HI R7, RZ, 0xc, R7 ;  /* 0x0000000cff077819 */ /* 0x000fc60000011407 */
[----:B-----5:R-:W-:Y:S01]  /*01e0*/  IMAD.WIDE R26, R27, 0x4, R36 ;  /* 0x000000041b1a7825 */ /* 0x020fe200078e0224 */
[----:B------:R-:W-:Y:S01]  /*01f0*/  CS2R R8, SRZ ;  /* 0x0000000000087805 */ /* 0x000fe2000001ff00 */
[----:B------:R1:W2:Y:S02]  /*0200*/  @!P0 LDG.E.EL.128 R20, desc[UR6][R14.64] ;  /* 0x000000060e148981 */ /* 0x0002a4000c2e1d00 */
[----:B------:R-:W-:Y:S02]  /*0210*/  IMAD R31, R7, 0x200, R24 ;  /* 0x00000200071f7824 */ /* 0x000fe400078e0218 */
[----:B------:R-:W-:Y:S01]  /*0220*/  IMAD R43, R4, 0x200, R41 ;  /* 0x00000200042b7824 */ /* 0x000fe200078e0229 */
[----:B------:R3:W2:Y:S01]  /*0230*/  @!P0 LDG.E.EL.128 R16, desc[UR6][R26.64] ;  /* 0x000000061a108981 */ /* 0x0006a2000c2e1d00 */
[----:B------:R-:W-:Y:S02]  /*0240*/  CS2R R10, SRZ ;  /* 0x00000000000a7805 */ /* 0x000fe4000001ff00 */
[----:B------:R-:W-:Y:S01]  /*0250*/  CS2R R12, SRZ ;  /* 0x00000000000c7805 */ /* 0x000fe2000001ff00 */
[----:B------:R-:W-:Y:S01]  /*0260*/  IMAD.WIDE R42, R43, 0x4, R34 ;  /* 0x000000042b2a7825 */ /* 0x000fe200078e0222 */
[----:B-1----:R-:W-:-:S03]  /*0270*/  CS2R R14, SRZ ;  /* 0x00000000000e7805 */ /* 0x002fc6000001ff00 */
[----:B---3--:R-:W-:-:S03]  /*0280*/  IMAD.WIDE R26, R31, 0x4, R36 ;  /* 0x000000041f1a7825 */ /* 0x008fc600078e0224 */
[----:B------:R-:W3:Y:S04]  /*0290*/  @!P0 LDG.E.EL.128 R12, desc[UR6][R42.64] ;  /* 0x000000062a0c8981 */ /* 0x000ee8000c2e1d00 */
[----:B------:R1:W3:Y:S01]  /*02a0*/  @!P0 LDG.E.EL.128 R8, desc[UR6][R26.64] ;  /* 0x000000061a088981 */ /* 0x0002e2000c2e1d00 */
[----:B------:R-:W-:-:S04]  /*02b0*/  SHF.R.U32.HI R29, RZ, 0x6, R29 ;  /* 0x00000006ff1d7819 */ /* 0x000fc8000001161d */
[----:B------:R-:W-:-:S04]  /*02c0*/  SGXT.U32 R29, R29, 0x2 ;  /* 0x000000021d1d781a */ /* 0x000fc80000000000 */
[----:B------:R-:W-:Y:S02]  /*02d0*/  LOP3.LUT R0, R0, R29, RZ, 0xfc, !PT ;  /* 0x0000001d00007212 */ /* 0x000fe400078efcff */
[C---:B------:R-:W-:Y:S02]  /*02e0*/  LOP3.LUT R29, R28.reuse, 0xc0, RZ, 0xfc, !PT ;  /* 0x000000c01c1d7812 */ /* 0x040fe400078efcff */
[----:B------:R-:W-:Y:S02]  /*02f0*/  LOP3.LUT R30, R28, 0x80, RZ, 0xfc, !PT ;  /* 0x000000801c1e7812 */ /* 0x000fe400078efcff */
[C---:B------:R-:W-:Y:S02]  /*0300*/  LEA.HI R31, R3.reuse, R29, RZ, 0xc ;  /* 0x0000001d031f7211 */ /* 0x040fe400078f60ff */
[----:B------:R-:W-:Y:S02]  /*0310*/  LEA.HI R33, R3, R30, RZ, 0xc ;  /* 0x0000001e03217211 */ /* 0x000fe400078f60ff */
[----:B------:R-:W-:-:S02]  /*0320*/  SHF.R.S32.HI R31, RZ, 0xc, R31 ;  /* 0x0000000cff1f7819 */ /* 0x000fc4000001141f */
[----:B------:R-:W-:Y:S02]  /*0330*/  SHF.R.S32.HI R33, RZ, 0xc, R33 ;  /* 0x0000000cff217819 */ /* 0x000fe40000011421 */
[----:B------:R-:W-:Y:S01]  /*0340*/  LEA R53, R29, R41, 0x9 ;  /* 0x000000291d357211 */ /* 0x000fe200078e48ff */
[----:B------:R-:W-:Y:S01]  /*0350*/  IMAD R45, R31, 0x200, R24 ;  /* 0x000002001f2d7824 */ /* 0x000fe200078e0218 */
[----:B------:R-:W-:Y:S02]  /*0360*/  LOP3.LUT R25, R25, 0xfc, RZ, 0xc0, !PT ;  /* 0x000000fc19197812 */ /* 0x000fe400078ec0ff */
[----:B------:R-:W-:Y:S01]  /*0370*/  LEA R47, R33, R24, 0x9 ;  /* 0x00000018212f7211 */ /* 0x000fe200078e48ff */
[----:B------:R-:W-:Y:S01]  /*0380*/  IMAD.WIDE R44, R45, 0x4, R36 ;  /* 0x000000042d2c7825 */ /* 0x000fe200078e0224 */
[----:B------:R-:W-:-:S03]  /*0390*/  PRMT R2, R25, 0x6540, R2 ;  /* 0x0000654019027816 */ /* 0x000fc60000000002 */
[----:B------:R-:W-:Y:S01]  /*03a0*/  IMAD.WIDE R52, R53, 0x4, R34 ;  /* 0x0000000435347825 */ /* 0x000fe200078e0222 */
[----:B------:R-:W-:Y:S02]  /*03b0*/  CS2R R24, SRZ ;  /* 0x0000000000187805 */ /* 0x000fe4000001ff00 */
[----:B-1----:R-:W-:Y:S01]  /*03c0*/  CS2R R26, SRZ ;  /* 0x00000000001a7805 */ /* 0x002fe2000001ff00 */
[----:B------:R-:W-:-:S04]  /*03d0*/  IMAD.WIDE R46, R47, 0x4, R36 ;  /* 0x000000042f2e7825 */ /* 0x000fc800078e0224 */
[----:B--2---:R-:W-:Y:S01]  /*03e0*/  FMUL R39, R20, R16 ;  /* 0x0000001014277220 */ /* 0x004fe20000400000 */
[----:B------:R-:W-:Y:S01]  /*03f0*/  FMUL R32, R21, R17 ;  /* 0x0000001115207220 */ /* 0x000fe20000400000 */
[----:B------:R-:W-:Y:S01]  /*0400*/  FMUL R51, R22, R18 ;  /* 0x0000001216337220 */ /* 0x000fe20000400000 */
[----:B------:R-:W-:Y:S01]  /*0410*/  FMUL R50, R23, R19 ;  /* 0x0000001317327220 */ /* 0x000fe20000400000 */
[----:B------:R-:W-:Y:S02]  /*0420*/  CS2R R20, SRZ ;  /* 0x0000000000147805 */ /* 0x000fe4000001ff00 */
[----:B------:R-:W-:Y:S02]  /*0430*/  CS2R R22, SRZ ;  /* 0x0000000000167805 */ /* 0x000fe4000001ff00 */
[----:B------:R-:W-:Y:S02]  /*0440*/  CS2R R16, SRZ ;  /* 0x0000000000107805 */ /* 0x000fe4000001ff00 */
[----:B------:R-:W-:-:S02]  /*0450*/  CS2R R18, SRZ ;  /* 0x0000000000127805 */ /* 0x000fc4000001ff00 */
[----:B------:R-:W2:Y:S01]  /*0460*/  @!P0 LDG.E.EL.128 R20, desc[UR6][R44.64] ;  /* 0x000000062c148981 */ /* 0x000ea2000c2e1d00 */
[----:B---3--:R-:W-:Y:S01]  /*0470*/  FMUL R43, R12, R8 ;  /* 0x000000080c2b7220 */ /* 0x008fe20000400000 */
[----:B------:R-:W-:Y:S01]  /*0480*/  FMUL R48, R13, R9 ;  /* 0x000000090d307220 */ /* 0x000fe20000400000 */
[----:B------:R-:W-:Y:S01]  /*0490*/  FMUL R49, R14, R10 ;  /* 0x0000000a0e317220 */ /* 0x000fe20000400000 */
[----:B------:R-:W-:Y:S01]  /*04a0*/  FMUL R42, R15, R11 ;  /* 0x0000000b0f2a7220 */ /* 0x000fe20000400000 */
[----:B------:R-:W-:Y:S02]  /*04b0*/  CS2R R8, SRZ ;  /* 0x0000000000087805 */ /* 0x000fe4000001ff00 */
[----:B------:R-:W-:Y:S01]  /*04c0*/  CS2R R10, SRZ ;  /* 0x00000000000a7805 */ /* 0x000fe2000001ff00 */
[----:B------:R-:W-:Y:S01]  /*04d0*/  IMAD R13, R30, 0x200, R41 ;  /* 0x000002001e0d7824 */ /* 0x000fe200078e0229 */
[----:B------:R-:W3:Y:S03]  /*04e0*/  @!P0 LDG.E.EL.128 R16, desc[UR6][R46.64] ;  /* 0x000000062e108981 */ /* 0x000ee6000c2e1d00 */
[----:B------:R-:W-:Y:S01]  /*04f0*/  IMAD.WIDE R12, R13, 0x4, R34 ;  /* 0x000000040d0c7825 */ /* 0x000fe200078e0222 */
[----:B------:R-:W2:Y:S04]  /*0500*/  @!P0 LDG.E.EL.128 R8, desc[UR6][R52.64] ;  /* 0x0000000634088981 */ /* 0x000ea8000c2e1d00 */
[----:B------:R1:W3:Y:S01]  /*0510*/  @!P0 LDG.E.EL.128 R24, desc[UR6][R12.64] ;  /* 0x000000060c188981 */ /* 0x0002e2000c2e1d00 */
[----:B------:R-:W-:-:S02]  /*0520*/  CS2R R14, SRZ ;  /* 0x00000000000e7805 */ /* 0x000fc4000001ff00 */
[----:B-1----:R-:W-:Y:S01]  /*0530*/  CS2R R12, SRZ ;  /* 0x00000000000c7805 */ /* 0x002fe2000001ff00 */
[----:B--2---:R-:W-:Y:S01]  /*0540*/  FMUL R41, R8, R20 ;  /* 0x0000001408297220 */ /* 0x004fe20000400000 */
[----:B------:R-:W-:Y:S01]  /*0550*/  FMUL R20, R9, R21 ;  /* 0x0000001509147220 */ /* 0x000fe20000400000 */
[----:B------:R-:W-:Y:S01]  /*0560*/  FMUL R44, R11, R23 ;  /* 0x000000170b2c7220 */ /* 0x000fe20000400000 */
[--C-:B------:R-:W-:Y:S02]  /*0570*/  IMAD R9, R5, 0x200, R6.reuse ;  /* 0x0000020005097824 */ /* 0x100fe400078e0206 */
[----:B------:R-:W-:Y:S02]  /*0580*/  IMAD R23, R28, 0x200, R6 ;  /* 0x000002001c177824 */ /* 0x000fe400078e0206 */
[----:B---3--:R-:W-:Y:S01]  /*0590*/  FMUL R45, R24, R16 ;  /* 0x00000010182d7220 */ /* 0x008fe20000400000 */
[----:B------:R-:W-:Y:S01]  /*05a0*/  FMUL R40, R25, R17 ;  /* 0x0000001119287220 */ /* 0x000fe20000400000 */
[----:B------:R-:W-:Y:S01]  /*05b0*/  FMUL R47, R26, R18 ;  /* 0x000000121a2f7220 */ /* 0x000fe20000400000 */
[----:B------:R-:W-:Y:S01]  /*05c0*/  FMUL R46, R27, R19 ;  /* 0x000000131b2e7220 */ /* 0x000fe20000400000 */
[----:B------:R-:W-:Y:S01]  /*05d0*/  FMUL R38, R10, R22 ;  /* 0x000000160a267220 */ /* 0x000fe20000400000 */
[----:B------:R-:W-:-:S02]  /*05e0*/  CS2R R16, SRZ ;  /* 0x0000000000107805 */ /* 0x000fc4000001ff00 */
[----:B------:R-:W-:Y:S01]  /*05f0*/  CS2R R18, SRZ ;  /* 0x0000000000127805 */ /* 0x000fe2000001ff00 */
[----:B------:R-:W-:-:S04]  /*0600*/  IMAD.WIDE R8, R9, 0x4, R36 ;  /* 0x0000000409087825 */ /* 0x000fc800078e0224 */
[----:B------:R-:W-:Y:S01]  /*0610*/  IMAD.WIDE R22, R23, 0x4, R34 ;  /* 0x0000000417167825 */ /* 0x000fe200078e0222 */
[----:B------:R1:W2:Y:S04]  /*0620*/  @!P0 LDG.E.EL.128 R12, desc[UR6][R8.64] ;  /* 0x00000006080c8981 */ /* 0x0002a8000c2e1d00 */
[----:B------:R3:W2:Y:S01]  /*0630*/  @!P0 LDG.E.EL.128 R16, desc[UR6][R22.64] ;  /* 0x0000000616108981 */ /* 0x0006a2000c2e1d00 */
[----:B------:R-:W-:Y:S02]  /*0640*/  CS2R R10, SRZ ;  /* 0x00000000000a7805 */ /* 0x000fe4000001ff00 */
[----:B-1----:R-:W-:Y:S01]  /*0650*/  CS2R R8, SRZ ;  /* 0x0000000000087805 */ /* 0x002fe2000001ff00 */
[----:B---3--:R-:W-:-:S04]  /*0660*/  IMAD R23, R4, 0x200, R6 ;  /* 0x0000020004177824 */ /* 0x008fc800078e0206 */
[----:B------:R-:W-:-:S04]  /*0670*/  IMAD.WIDE R22, R23, 0x4, R34 ;  /* 0x0000000417167825 */ /* 0x000fc800078e0222 */
[----:B--2---:R-:W-:Y:S01]  /*0680*/  FFMA R32, R17, R13, R32 ;  /* 0x0000000d11207223 */ /* 0x004fe20000000020 */
[----:B------:R-:W-:Y:S01]  /*0690*/  LEA R13, R7, R6, 0x9 ;  /* 0x00000006070d7211 */ /* 0x000fe200078e48ff */
[----:B------:R-:W-:Y:S01]  /*06a0*/  FFMA R39, R16, R12, R39 ;  /* 0x0000000c10277223 */ /* 0x000fe20000000027 */
[----:B------:R-:W-:Y:S01]  /*06b0*/  FFMA R27, R18, R14, R51 ;  /* 0x0000000e121b7223 */ /* 0x000fe20000000033 */
[----:B------:R-:W-:Y:S01]  /*06c0*/  FFMA R26, R19, R15, R50 ;  /* 0x0000000f131a7223 */ /* 0x000fe20000000032 */
[----:B------:R-:W-:Y:S02]  /*06d0*/  CS2R R16, SRZ ;  /* 0x0000000000107805 */ /* 0x000fe4000001ff00 */
[----:B------:R-:W-:Y:S01]  /*06e0*/  CS2R R18, SRZ ;  /* 0x0000000000127805 */ /* 0x000fe2000001ff00 */
[----:B------:R-:W-:-:S05]  /*06f0*/  IMAD.WIDE R12, R13, 0x4, R36 ;  /* 0x000000040d0c7825 */ /* 0x000fca00078e0224 */
[----:B------:R1:W2:Y:S04]  /*0700*/  @!P0 LDG.E.EL.128 R8, desc[UR6][R12.64] ;  /* 0x000000060c088981 */ /* 0x0002a8000c2e1d00 */
[----:B------:R-:W2:Y:S01]  /*0710*/  @!P0 LDG.E.EL.128 R16, desc[UR6][R22.64] ;  /* 0x0000000616108981 */ /* 0x000ea2000c2e1d00 */
[----:B------:R-:W-:Y:S02]  /*0720*/  CS2R R14, SRZ ;  /* 0x00000000000e7805 */ /* 0x000fe4000001ff00 */
[----:B-1----:R-:W-:Y:S01]  /*0730*/  CS2R R12, SRZ ;  /* 0x00000000000c7805 */ /* 0x002fe2000001ff00 */
[----:B--2---:R-:W-:Y:S01]  /*0740*/  FFMA R25, R16, R8, R43 ;  /* 0x0000000810197223 */ /* 0x004fe2000000002b */
[----:B------:R-:W-:Y:S01]  /*0750*/  FFMA R43, R18, R10, R49 ;  /* 0x0000000a122b7223 */ /* 0x000fe20000000031 */
[----:B------:R-:W-:Y:S01]  /*0760*/  FFMA R24, R17, R9, R48 ;  /* 0x0000000911187223 */ /* 0x000fe20000000030 */
[----:B------:R-:W-:Y:S01]  /*0770*/  LEA R49, R30, R6, 0x9 ;  /* 0x000000061e317211 */ /* 0x000fe200078e48ff */
[----:B------:R-:W-:-:S02]  /*0780*/  IMAD R17, R33, 0x200, R6 ;  /* 0x0000020021117824 */ /* 0x000fc400078e0206 */
[----:B------:R-:W-:Y:S01]  /*0790*/  FFMA R42, R19, R11, R42 ;  /* 0x0000000b132a7223 */ /* 0x000fe2000000002a */
[----:B------:R-:W-:Y:S02]  /*07a0*/  CS2R R8, SRZ ;  /* 0x0000000000087805 */ /* 0x000fe4000001ff00 */
[----:B------:R-:W-:Y:S01]  /*07b0*/  CS2R R10, SRZ ;  /* 0x00000000000a7805 */ /* 0x000fe2000001ff00 */
[----:B------:R-:W-:-:S04]  /*07c0*/  IMAD.WIDE R16, R17, 0x4, R36 ;  /* 0x0000000411107825 */ /* 0x000fc800078e0224 */
[----:B------:R-:W-:Y:S01]  /*07d0*/  IMAD.WIDE R48, R49, 0x4, R34 ;  /* 0x0000000431307825 */ /* 0x000fe200078e0222 */
[----:B------:R1:W2:Y:S04]  /*07e0*/  @!P0 LDG.E.EL.128 R12, desc[UR6][R16.64] ;  /* 0x00000006100c8981 */ /* 0x0002a8000c2e1d00 */
[----:B------:R-:W2:Y:S01]  /*07f0*/  @!P0 LDG.E.EL.128 R8, desc[UR6][R48.64] ;  /* 0x0000000630088981 */ /* 0x000ea2000c2e1d00 */
[----:B------:R-:W-:Y:S02]  /*0800*/  CS2R R18, SRZ ;  /* 0x0000000000127805 */ /* 0x000fe4000001ff00 */
[----:B-1----:R-:W-:Y:S01]  /*0810*/  CS2R R16, SRZ ;  /* 0x0000000000107805 */ /* 0x002fe2000001ff00 */
[----:B--2---:R-:W-:Y:S01]  /*0820*/  FFMA R40, R9, R13, R40 ;  /* 0x0000000d09287223 */ /* 0x004fe20000000028 */
[----:B------:R-:W-:Y:S01]  /*0830*/  FFMA R22, R11, R15, R46 ;  /* 0x0000000f0b167223 */ /* 0x000fe2000000002e */
[----:B------:R-:W-:-:S02]  /*0840*/  IMAD R13, R31, 0x200, R6 ;  /* 0x000002001f0d7824 */ /* 0x000fc400078e0206 */
[----:B------:R-:W-:Y:S01]  /*0850*/  FFMA R23, R8, R12, R45 ;  /* 0x0000000c08177223 */ /* 0x000fe2000000002d */
[----:B------:R-:W-:Y:S02]  /*0860*/  IMAD R15, R29, 0x200, R6 ;  /* 0x000002001d0f7824 */ /* 0x000fe400078e0206 */
[----:B------:R-:W-:Y:S01]  /*0870*/  FFMA R45, R10, R14, R47 ;  /* 0x0000000e0a2d7223 */ /* 0x000fe2000000002f */
[----:B------:R-:W-:Y:S02]  /*0880*/  CS2R R8, SRZ ;  /* 0x0000000000087805 */ /* 0x000fe4000001ff00 */
[----:B------:R-:W-:Y:S01]  /*0890*/  CS2R R10, SRZ ;  /* 0x00000000000a7805 */ /* 0x000fe2000001ff00 */
[----:B------:R-:W-:-:S04]  /*08a0*/  IMAD.WIDE R12, R13, 0x4, R36 ;  /* 0x000000040d0c7825 */ /* 0x000fc800078e0224 */
[----:B------:R-:W-:Y:S01]  /*08b0*/  IMAD.WIDE R14, R15, 0x4, R34 ;  /* 0x000000040f0e7825 */ /* 0x000fe200078e0222 */
[----:B------:R1:W2:Y:S04]  /*08c0*/  @!P0 LDG.E.EL.128 R16, desc[UR6][R12.64] ;  /* 0x000000060c108981 */ /* 0x0002a8000c2e1d00 */
[----:B------:R3:W2:Y:S01]  /*08d0*/  @!P0 LDG.E.EL.128 R8, desc[UR6][R14.64] ;  /* 0x000000060e088981 */ /* 0x0006a2000c2e1d00 */
[----:B-1----:R-:W-:Y:S02]  /*08e0*/  CS2R R12, SRZ ;  /* 0x00000000000c7805 */ /* 0x002fe4000001ff00 */
[----:B---3--:R-:W-:Y:S01]  /*08f0*/  CS2R R14, SRZ ;  /* 0x00000000000e7805 */ /* 0x008fe2000001ff00 */
[----:B--2---:R-:W-:Y:S01]  /*0900*/  FFMA R20, R9, R17, R20 ;  /* 0x0000001109147223 */ /* 0x004fe20000000014 */
[----:B------:R-:W-:Y:S01]  /*0910*/  FFMA R21, R8, R16, R41 ;  /* 0x0000001008157223 */ /* 0x000fe20000000029 */
[----:B------:R-:W-:Y:S01]  /*0920*/  VIADD R17, R6, 0x1000000 ;  /* 0x0100000006117836 */ /* 0x000fe20000000000 */
[----:B------:R-:W-:Y:S01]  /*0930*/  IADD3 R16, R6, 0x1000, RZ ;  /* 0x0000100006107810 */ /* 0x000fe20007ffe0ff */
[----:B------:R-:W-:Y:S01]  /*0940*/  FFMA R41, R10, R18, R38 ;  /* 0x000000120a297223 */ /* 0x000fe20000000026 */
[----:B------:R-:W-:-:S02]  /*0950*/  FFMA R38, R11, R19, R44 ;  /* 0x000000130b267223 */ /* 0x000fc4000000002c */
[----:B------:R-:W-:Y:S01]  /*0960*/  LEA R19, R28, R17, 0x9 ;  /* 0x000000111c137211 */ /* 0x000fe200078e48ff */
[----:B------:R-:W-:Y:S01]  /*0970*/  IMAD R47, R5, 0x200, R16 ;  /* 0x00000200052f7824 */ /* 0x000fe200078e0210 */
[----:B------:R-:W-:Y:S02]  /*0980*/  CS2R R8, SRZ ;  /* 0x0000000000087805 */ /* 0x000fe4000001ff00 */
[----:B------:R-:W-:Y:S01]  /*0990*/  CS2R R10, SRZ ;  /* 0x00000000000a7805 */ /* 0x000fe2000001ff00 */
[----:B------:R-:W-:-:S04]  /*09a0*/  IMAD.WIDE R46, R47, 0x4, R36 ;  /* 0x000000042f2e7825 */ /* 0x000fc800078e0224 */
[----:B------:R-:W-:Y:S01]  /*09b0*/  IMAD.WIDE R18, R19, 0x4, R34 ;  /* 0x0000000413127825 */ /* 0x000fe200078e0222 */
[----:B------:R1:W2:Y:S04]  /*09c0*/  @!P0 LDG.E.EL.128 R8, desc[UR6][R46.64] ;  /* 0x000000062e088981 */ /* 0x0002a8000c2e1d00 */
[----:B------:R3:W2:Y:S01]  /*09d0*/  @!P0 LDG.E.EL.128 R12, desc[UR6][R18.64] ;  /* 0x00000006120c8981 */ /* 0x0006a2000c2e1d00 */
[----:B-1----:R-:W-:Y:S02]  /*09e0*/  IMAD R47, R7, 0x200, R16 ;  /* 0x00000200072f7824 */ /* 0x002fe400078e0210 */
[----:B---3--:R-:W-:Y:S02]  /*09f0*/  IMAD R19, R4, 0x200, R17 ;  /* 0x0000020004137824 */ /* 0x008fe400078e0211 */
[----:B------:R-:W-:-:S04]  /*0a00*/  IMAD.WIDE R46, R47, 0x4, R36 ;  /* 0x000000042f2e7825 */ /* 0x000fc800078e0224 */
[----:B------:R-:W-:-:S04]  /*0a10*/  IMAD.WIDE R18, R19, 0x4, R34 ;  /* 0x0000000413127825 */ /* 0x000fc800078e0222 */
[----:B--2---:R-:W-:Y:S01]  /*0a20*/  FFMA R39, R12, R8, R39 ;  /* 0x000000080c277223 */ /* 0x004fe20000000027 */
[----:B------:R-:W-:Y:S01]  /*0a30*/  FFMA R32, R13, R9, R32 ;  /* 0x000000090d207223 */ /* 0x000fe20000000020 */
[----:B------:R-:W-:Y:S01]  /*0a40*/  FFMA R27, R14, R10, R27 ;  /* 0x0000000a0e1b7223 */ /* 0x000fe2000000001b */
[----:B------:R-:W-:Y:S01]  /*0a50*/  FFMA R26, R15, R11, R26 ;  /* 0x0000000b0f1a7223 */ /* 0x000fe2000000001a */
[----:B------:R-:W-:Y:S02]  /*0a60*/  CS2R R8, SRZ ;  /* 0x0000000000087805 */ /* 0x000fe4000001ff00 */
[----:B------:R-:W-:Y:S02]  /*0a70*/  CS2R R10, SRZ ;  /* 0x00000000000a7805 */ /* 0x000fe4000001ff00 */
[----:B------:R-:W-:Y:S02]  /*0a80*/  CS2R R12, SRZ ;  /* 0x00000000000c7805 */ /* 0x000fe4000001ff00 */
[----:B------:R-:W-:-:S02]  /*0a90*/  CS2R R14, SRZ ;  /* 0x00000000000e7805 */ /* 0x000fc4000001ff00 */
[----:B------:R1:W2:Y:S04]  /*0aa0*/  @!P0 LDG.E.EL.128 R8, desc[UR6][R46.64] ;  /* 0x000000062e088981 */ /* 0x0002a8000c2e1d00 */
[----:B------:R3:W2:Y:S01]  /*0ab0*/  @!P0 LDG.E.EL.128 R12, desc[UR6][R18.64] ;  /* 0x00000006120c8981 */ /* 0x0006a2000c2e1d00 */
[----:B------:R-:W-:Y:S01]  /*0ac0*/  LEA R51, R33, R16, 0x9 ;  /* 0x0000001021337211 */ /* 0x000fe200078e48ff */
[----:B------:R-:W-:Y:S01]  /*0ad0*/  IMAD R55, R31, 0x200, R16 ;  /* 0x000002001f377824 */ /* 0x000fe200078e0210 */
[----:B-1----:R-:W-:Y:S01]  /*0ae0*/  LEA R47, R29, R17, 0x9 ;  /* 0x000000111d2f7211 */ /* 0x002fe200078e48ff */
[----:B---3--:R-:W-:Y:S02]  /*0af0*/  VIADD R19, R6, 0x1800000 ;  /* 0x0180000006137836 */ /* 0x008fe40000000000 */
[----:B------:R-:W-:-:S03]  /*0b00*/  IMAD.WIDE R50, R51, 0x4, R36 ;  /* 0x0000000433327825 */ /* 0x000fc600078e0224 */
[----:B------:R-:W-:Y:S01]  /*0b10*/  LEA R49, R28, R19, 0x9 ;  /* 0x000000131c317211 */ /* 0x000fe200078e48ff */
[----:B------:R-:W-:Y:S02]  /*0b20*/  IMAD R29, R29, 0x200, R19 ;  /* 0x000002001d1d7824 */ /* 0x000fe400078e0213 */
[----:B--2---:R-:W-:Y:S01]  /*0b30*/  FFMA R25, R12, R8, R25 ;  /* 0x000000080c197223 */ /* 0x004fe20000000019 */
[----:B------:R-:W-:Y:S01]  /*0b40*/  FFMA R12, R15, R11, R42 ;  /* 0x0000000b0f0c7223 */ /* 0x000fe2000000002a */
[----:B------:R-:W-:Y:S01]  /*0b50*/  FFMA R24, R13, R9, R24 ;  /* 0x000000090d187223 */ /* 0x000fe20000000018 */
[----:B------:R-:W-:Y:S02]  /*0b60*/  IMAD R15, R30, 0x200, R17 ;  /* 0x000002001e0f7824 */ /* 0x000fe400078e0211 */
[----:B------:R-:W-:Y:S01]  /*0b70*/  FFMA R13, R14, R10, R43 ;  /* 0x0000000a0e0d7223 */ /* 0x000fe2000000002b */
[--C-:B------:R-:W-:Y:S01]  /*0b80*/  IMAD R14, R4, 0x200, R19.reuse ;  /* 0x00000200040e7824 */ /* 0x100fe200078e0213 */
[----:B------:R-:W-:Y:S01]  /*0b90*/  CS2R R8, SRZ ;  /* 0x0000000000087805 */ /* 0x000fe2000001ff00 */
[----:B------:R-:W-:Y:S01]  /*0ba0*/  IMAD R43, R30, 0x200, R19 ;  /* 0x000002001e2b7824 */ /* 0x000fe200078e0213 */
[----:B------:R-:W-:-:S02]  /*0bb0*/  CS2R R10, SRZ ;  /* 0x00000000000a7805 */ /* 0x000fc4000001ff00 */
[----:B------:R-:W-:Y:S02]  /*0bc0*/  CS2R R16, SRZ ;  /* 0x0000000000107805 */ /* 0x000fe4000001ff00 */
[----:B------:R-:W-:Y:S01]  /*0bd0*/  CS2R R18, SRZ ;  /* 0x0000000000127805 */ /* 0x000fe2000001ff00 */
[----:B------:R-:W-:Y:S01]  /*0be0*/  IMAD.WIDE R56, R15, 0x4, R34 ;  /* 0x000000040f387825 */ /* 0x000fe200078e0222 */
[----:B------:R1:W2:Y:S04]  /*0bf0*/  @!P0 LDG.E.EL.128 R8, desc[UR6][R50.64] ;  /* 0x0000000632088981 */ /* 0x0002a8000c2e1d00 */
[----:B------:R-:W2:Y:S01]  /*0c00*/  @!P0 LDG.E.EL.128 R16, desc[UR6][R56.64] ;  /* 0x0000000638108981 */ /* 0x000ea2000c2e1d00 */
[----:B------:R-:W-:-:S04]  /*0c10*/  VIADD R6, R6, 0x1800 ;  /* 0x0000180006067836 */ /* 0x000fc80000000000 */
[--C-:B------:R-:W-:Y:S01]  /*0c20*/  IMAD R31, R31, 0x200, R6.reuse ;  /* 0x000002001f1f7824 */ /* 0x100fe200078e0206 */
[-C--:B------:R-:W-:Y:S01]  /*0c30*/  LEA R53, R5, R6.reuse, 0x9 ;  /* 0x0000000605357211 */ /* 0x080fe200078e48ff */
[----:B-1----:R-:W-:Y:S01]  /*0c40*/  IMAD R51, R7, 0x200, R6 ;  /* 0x0000020007337824 */ /* 0x002fe200078e0206 */
[----:B------:R-:W-:Y:S02]  /*0c50*/  LEA R33, R33, R6, 0x9 ;  /* 0x0000000621217211 */ /* 0x000fe400078e48ff */
[----:B------:R-:W-:Y:S02]  /*0c60*/  CS2R R4, SRZ ;  /* 0x0000000000047805 */ /* 0x000fe4000001ff00 */
[----:B------:R-:W-:Y:S01]  /*0c70*/  CS2R R6, SRZ ;  /* 0x0000000000067805 */ /* 0x000fe2000001ff00 */
[----:B--2---:R-:W-:Y:S01]  /*0c80*/  FFMA R15, R16, R8, R23 ;  /* 0x00000008100f7223 */ /* 0x004fe20000000017 */
[----:B------:R-:W-:Y:S01]  /*0c90*/  FFMA R40, R17, R9, R40 ;  /* 0x0000000911287223 */ /* 0x000fe20000000028 */
[----:B------:R-:W-:Y:S01]  /*0ca0*/  FFMA R45, R18, R10, R45 ;  /* 0x0000000a122d7223 */ /* 0x000fe2000000002d */
[----:B------:R-:W-:Y:S01]  /*0cb0*/  FFMA R42, R19, R11, R22 ;  /* 0x0000000b132a7223 */ /* 0x000fe20000000016 */
[----:B------:R-:W-:-:S02]  /*0cc0*/  CS2R R8, SRZ ;  /* 0x0000000000087805 */ /* 0x000fc4000001ff00 */
[----:B------:R-:W-:Y:S01]  /*0cd0*/  CS2R R10, SRZ ;  /* 0x00000000000a7805 */ /* 0x000fe2000001ff00 */
[----:B------:R-:W-:-:S04]  /*0ce0*/  IMAD.WIDE R16, R55, 0x4, R36 ;  /* 0x0000000437107825 */ /* 0x000fc800078e0224 */
[--C-:B------:R-:W-:Y:S01]  /*0cf0*/  IMAD.WIDE R18, R47, 0x4, R34.reuse ;  /* 0x000000042f127825 */ /* 0x100fe200078e0222 */
[----:B------:R1:W2:Y:S04]  /*0d00*/  @!P0 LDG.E.EL.128 R4, desc[UR6][R16.64] ;  /* 0x0000000610048981 */ /* 0x0002a8000c2e1d00 */
[----:B------:R3:W2:Y:S01]  /*0d10*/  @!P0 LDG.E.EL.128 R8, desc[UR6][R18.64] ;  /* 0x0000000612088981 */ /* 0x0006a2000c2e1d00 */
[----:B------:R-:W-:Y:S01]  /*0d20*/  CS2R R22, SRZ ;  /* 0x0000000000167805 */ /* 0x000fe2000001ff00 */
[----:B------:R-:W-:Y:S01]  /*0d30*/  IMAD.WIDE R48, R49, 0x4, R34 ;  /* 0x0000000431307825 */ /* 0x000fe200078e0222 */
[----:B-1----:R-:W-:Y:S02]  /*0d40*/  CS2R R16, SRZ ;  /* 0x0000000000107805 */ /* 0x002fe4000001ff00 */
[----:B---3--:R-:W-:-:S06]  /*0d50*/  CS2R R18, SRZ ;  /* 0x0000000000127805 */ /* 0x008fcc000001ff00 */
[----:B------:R-:W3:Y:S01]  /*0d60*/  @!P0 LDG.E.EL.128 R16, desc[UR6][R48.64] ;  /* 0x0000000630108981 */ /* 0x000ee2000c2e1d00 */
[----:B--2---:R-:W-:Y:S01]  /*0d70*/  FFMA R47, R8, R4, R21 ;  /* 0x00000004082f7223 */ /* 0x004fe20000000015 */
[----:B------:R-:W-:Y:S01]  /*0d80*/  FFMA R44, R9, R5, R20 ;  /* 0x00000005092c7223 */ /* 0x000fe20000000014 */
[----:B------:R-:W-:Y:S01]  /*0d90*/  CS2R R20, SRZ ;  /* 0x0000000000147805 */ /* 0x000fe2000001ff00 */
[----:B------:R-:W-:-:S05]  /*0da0*/  IMAD.WIDE R8, R53, 0x4, R36 ;  /* 0x0000000435087825 */ /* 0x000fca00078e0224 */
[----:B------:R1:W3:Y:S01]  /*0db0*/  @!P0 LDG.E.EL.128 R20, desc[UR6][R8.64] ;  /* 0x0000000608148981 */ /* 0x0002e2000c2e1d00 */
[----:B------:R-:W-:Y:S01]  /*0dc0*/  FFMA R41, R10, R6, R41 ;  /* 0x000000060a297223 */ /* 0x000fe20000000029 */
[----:B------:R-:W-:Y:S01]  /*0dd0*/  FFMA R38, R11, R7, R38 ;  /* 0x000000070b267223 */ /* 0x000fe20000000026 */
[----:B------:R-:W-:Y:S02]  /*0de0*/  CS2R R4, SRZ ;  /* 0x0000000000047805 */ /* 0x000fe4000001ff00 */
[----:B------:R-:W-:Y:S02]  /*0df0*/  CS2R R6, SRZ ;  /* 0x0000000000067805 */ /* 0x000fe4000001ff00 */
[----:B------:R-:W-:Y:S01]  /*0e00*/  CS2R R10, SRZ ;  /* 0x00000000000a7805 */ /* 0x000fe2000001ff00 */
[----:B------:R-:W-:Y:S01]  /*0e10*/  IMAD.WIDE R50, R51, 0x4, R36 ;  /* 0x0000000433327825 */ /* 0x000fe200078e0224 */
[----:B-1----:R-:W-:-:S04]  /*0e20*/  CS2R R8, SRZ ;  /* 0x0000000000087805 */ /* 0x002fc8000001ff00 */
[----:B------:R-:W2:Y:S01]  /*0e30*/  @!P0 LDG.E.EL.128 R4, desc[UR6][R50.64] ;  /* 0x0000000632048981 */ /* 0x000ea2000c2e1d00 */
[----:B---3--:R-:W-:Y:S01]  /*0e40*/  FFMA R39, R16, R20, R39 ;  /* 0x0000001410277223 */ /* 0x008fe20000000027 */
[----:B------:R-:W-:Y:S01]  /*0e50*/  FFMA R32, R17, R21, R32 ;  /* 0x0000001511207223 */ /* 0x000fe20000000020 */
[----:B------:R-:W-:-:S05]  /*0e60*/  IMAD.WIDE R16, R14, 0x4, R34 ;  /* 0x000000040e107825 */ /* 0x000fca00078e0222 */
[----:B------:R1:W2:Y:S01]  /*0e70*/  @!P0 LDG.E.EL.128 R8, desc[UR6][R16.64] ;  /* 0x0000000610088981 */ /* 0x0002a2000c2e1d00 */
[----:B------:R-:W-:Y:S01]  /*0e80*/  FFMA R14, R18, R22, R27 ;  /* 0x00000016120e7223 */ /* 0x000fe2000000001b */
[----:B------:R-:W-:Y:S01]  /*0e90*/  FFMA R46, R19, R23, R26 ;  /* 0x00000017132e7223 */ /* 0x000fe2000000001a */
[----:B------:R-:W-:Y:S02]  /*0ea0*/  CS2R R20, SRZ ;  /* 0x0000000000147805 */ /* 0x000fe4000001ff00 */
[----:B------:R-:W-:Y:S02]  /*0eb0*/  CS2R R22, SRZ ;  /* 0x0000000000167805 */ /* 0x000fe4000001ff00 */
[----:B------:R-:W-:Y:S01]  /*0ec0*/  CS2R R18, SRZ ;  /* 0x0000000000127805 */ /* 0x000fe2000001ff00 */
[----:B------:R-:W-:Y:S01]  /*0ed0*/  IMAD.WIDE R48, R33, 0x4, R36 ;  /* 0x0000000421307825 */ /* 0x000fe200078e0224 */
[----:B-1----:R-:W-:-:S03]  /*0ee0*/  CS2R R16, SRZ ;  /* 0x0000000000107805 */ /* 0x002fc6000001ff00 */
[----:B------:R-:W-:Y:S01]  /*0ef0*/  IMAD.WIDE R36, R31, 0x4, R36 ;  /* 0x000000041f247825 */ /* 0x000fe200078e0224 */
[----:B------:R-:W-:Y:S02]  /*0f00*/  CS2R R26, SRZ ;  /* 0x00000000001a7805 */ /* 0x000fe4000001ff00 */
[----:B------:R-:W-:Y:S01]  /*0f10*/  CS2R R30, SRZ ;  /* 0x00000000001e7805 */ /* 0x000fe2000001ff00 */
[----:B------:R-:W3:Y:S01]  /*0f20*/  @!P0 LDG.E.EL.128 R20, desc[UR6][R48.64] ;  /* 0x0000000630148981 */ /* 0x000ee2000c2e1d00 */
[----:B------:R-:W1:Y:S01]  /*0f30*/  S2UR UR5, SR_CgaCtaId ;  /* 0x00000000000579c3 */ /* 0x000e620000008800 */
[----:B------:R-:W-:Y:S01]  /*0f40*/  UMOV UR4, 0x400 ;  /* 0x0000040000047882 */ /* 0x000fe20000000000 */
[----:B--2---:R-:W-:Y:S01]  /*0f50*/  FFMA R4, R8, R4, R25 ;  /* 0x0000000408047223 */ /* 0x004fe20000000019 */
[----:B------:R-:W-:Y:S01]  /*0f60*/  FFMA R5, R9, R5, R24 ;  /* 0x0000000509057223 */ /* 0x000fe20000000018 */
[----:B------:R-:W-:Y:S01]  /*0f70*/  IMAD.WIDE R8, R43, 0x4, R34 ;  /* 0x000000042b087825 */ /* 0x000fe200078e0222 */
[----:B------:R-:W-:-:S03]  /*0f80*/  CS2R R24, SRZ ;  /* 0x0000000000187805 */ /* 0x000fc6000001ff00 */
[----:B------:R-:W-:Y:S01]  /*0f90*/  IMAD.WIDE R34, R29, 0x4, R34 ;  /* 0x000000041d227825 */ /* 0x000fe200078e0222 */
[----:B------:R-:W-:Y:S01]  /*0fa0*/  CS2R R28, SRZ ;  /* 0x00000000001c7805 */ /* 0x000fe2000001ff00 */
[----:B------:R2:W3:Y:S04]  /*0fb0*/  @!P0 LDG.E.EL.128 R16, desc[UR6][R8.64] ;  /* 0x0000000608108981 */ /* 0x0004e8000c2e1d00 */
[----:B------:R4:W5:Y:S04]  /*0fc0*/  @!P0 LDG.E.EL.128 R24, desc[UR6][R36.64] ;  /* 0x0000000624188981 */ /* 0x000968000c2e1d00 */
[----:B------:R4:W5:Y:S01]  /*0fd0*/  @!P0 LDG.E.EL.128 R28, desc[UR6][R34.64] ;  /* 0x00000006221c8981 */ /* 0x000962000c2e1d00 */
[----:B--2---:R-:W2:Y:S01]  /*0fe0*/  S2R R8, SR_TID.X ;  /* 0x0000000000087919 */ /* 0x004ea20000002100 */
[----:B------:R-:W-:Y:S01]  /*0ff0*/  FFMA R10, R10, R6, R13 ;  /* 0x000000060a0a7223 */ /* 0x000fe2000000000d */
[----:B-1----:R-:W-:Y:S01]  /*1000*/  UPRMT UR4, UR5, 0x654, UR4 ;  /* 0x0000065405047896 */ /* 0x002fe20008000004 */
[----:B------:R-:W-:Y:S01]  /*1010*/  FFMA R12, R11, R7, R12 ;  /* 0x000000070b0c7223 */ /* 0x000fe2000000000c */
[----:B--2---:R-:W-:Y:S01]  /*1020*/  SHF.R.U32.HI R9, RZ, 0x2, R8 ;  /* 0x00000002ff097819 */ /* 0x004fe20000011608 */
[----:B------:R-:W-:-:S03]  /*1030*/  IMAD.SHL.U32 R6, R8, 0x400, RZ ;  /* 0x0000040008067824 */ /* 0x000fc600078e00ff */
[----:B----4-:R-:W-:Y:S02]  /*1040*/  SGXT.U32 R36, R9, 0x6 ;  /* 0x000000060924781a */ /* 0x010fe40000000000 */
[----:B------:R-:W-:-:S04]  /*1050*/  LOP3.LUT R9, R6, 0xc00, RZ, 0xc0, !PT ;  /* 0x00000c0006097812 */ /* 0x000fc800078ec0ff */
[C---:B------:R-:W-:Y:S02]  /*1060*/  LOP3.LUT R33, R9.reuse, 0x100, RZ, 0xfc, !PT ;  /* 0x0000010009217812 */ /* 0x040fe400078efcff */
[C---:B0-----:R-:W-:Y:S02]  /*1070*/  LOP3.LUT R35, R9.reuse, 0x200, RZ, 0xfc, !PT ;  /* 0x0000020009237812 */ /* 0x041fe400078efcff */
[C---:B------:R-:W-:Y:S02]  /*1080*/  LOP3.LUT R13, R9.reuse, R36, RZ, 0xfc, !PT ;  /* 0x00000024090d7212 */ /* 0x040fe400078efcff */
[C---:B------:R-:W-:Y:S02]  /*1090*/  LEA.HI R6, R9.reuse, UR4, RZ, 0x1c ;  /* 0x0000000409067c11 */ /* 0x040fe4000f8fe0ff */
[----:B------:R-:W-:Y:S02]  /*10a0*/  LOP3.LUT R9, R9, 0x300, RZ, 0xfc, !PT ;  /* 0x0000030009097812 */ /* 0x000fe400078efcff */
[----:B------:R-:W-:-:S02]  /*10b0*/  LEA.HI R34, R33, UR4, RZ, 0x1c ;  /* 0x0000000421227c11 */ /* 0x000fc4000f8fe0ff */
[----:B------:R-:W-:Y:S02]  /*10c0*/  LEA.HI R36, R35, UR4, RZ, 0x1c ;  /* 0x0000000423247c11 */ /* 0x000fe4000f8fe0ff */
[----:B------:R-:W-:Y:S01]  /*10d0*/  LEA.HI R48, R9, UR4, RZ, 0x1c ;  /* 0x0000000409307c11 */ /* 0x000fe2000f8fe0ff */
[C---:B------:R-:W-:Y:S01]  /*10e0*/  IMAD R9, R13.reuse, 0x4, R34 ;  /* 0x000000040d097824 */ /* 0x040fe200078e0222 */
[C---:B------:R-:W-:Y:S01]  /*10f0*/  LEA R6, R13.reuse, R6, 0x2 ;  /* 0x000000060d067211 */ /* 0x040fe200078e10ff */
[C---:B------:R-:W-:Y:S01]  /*1100*/  IMAD R33, R13.reuse, 0x4, R36 ;  /* 0x000000040d217824 */ /* 0x040fe200078e0224 */
[----:B------:R-:W-:-:S03]  /*1110*/  LEA R35, R13, R48, 0x2 ;  /* 0x000000300d237211 */ /* 0x000fc600078e10ff */
[----:B------:R-:W-:Y:S04]  /*1120*/  STS [R6], R39 ;  /* 0x0000002706007388 */ /* 0x000fe80000000800 */
[----:B------:R-:W-:Y:S04]  /*1130*/  STS [R9+0x400], R32 ;  /* 0x0004002009007388 */ /* 0x000fe80000000800 */
[----:B------:R-:W-:Y:S04]  /*1140*/  STS [R33+0x800], R14 ;  /* 0x0008000e21007388 */ /* 0x000fe80000000800 */
[----:B------:R-:W-:Y:S04]  /*1150*/  STS [R35+0xc00], R46 ;  /* 0x000c002e23007388 */ /* 0x000fe80000000800 */
[----:B------:R-:W-:Y:S04]  /*1160*/  STS [R6+0x100], R4 ;  /* 0x0001000406007388 */ /* 0x000fe80000000800 */
[----:B------:R-:W-:Y:S04]  /*1170*/  STS [R9+0x500], R5 ;  /* 0x0005000509007388 */ /* 0x000fe80000000800 */
[----:B------:R0:W-:Y:S04]  /*1180*/  STS [R33+0x900], R10 ;  /* 0x0009000a21007388 */ /* 0x0001e80000000800 */
[----:B------:R-:W-:Y:S01]  /*1190*/  STS [R35+0xd00], R12 ;  /* 0x000d000c23007388 */ /* 0x000fe20000000800 */
[----:B0-----:R-:W-:-:S02]  /*11a0*/  SHF.R.U32.HI R10, RZ, 0x2, R8 ;  /* 0x00000002ff0a7819 */ /* 0x001fc40000011608 */
[----:B------:R-:W-:Y:S02]  /*11b0*/  LEA.HI R3, R3, R2, RZ, 0xc ;  /* 0x0000000203037211 */ /* 0x000fe400078f60ff */
[----:B------:R-:W-:Y:S01]  /*11c0*/  ISETP.GE.AND P1, PT, R0, 0x200, PT ;  /* 0x000002000000780c */ /* 0x000fe20003f26270 */
[----:B---3--:R-:W-:Y:S01]  /*11d0*/  FFMA R15, R16, R20, R15 ;  /* 0x00000014100f7223 */ /* 0x008fe2000000000f */
[----:B------:R-:W-:Y:S01]  /*11e0*/  FFMA R40, R17, R21, R40 ;  /* 0x0000001511287223 */ /* 0x000fe20000000028 */
[----:B------:R-:W-:Y:S01]  /*11f0*/  FFMA R18, R18, R22, R45 ;  /* 0x0000001612127223 */ /* 0x000fe2000000002d */
[----:B------:R-:W-:Y:S02]  /*1200*/  FFMA R42, R19, R23, R42 ;  /* 0x00000017132a7223 */ /* 0x000fe4000000002a */
[----:B------:R-:W-:Y:S01]  /*1210*/  STS [R6+0x200], R15 ;  /* 0x0002000f06007388 */ /* 0x000fe20000000800 */
[----:B-----5:R-:W-:Y:S01]  /*1220*/  FFMA R47, R28, R24, R47 ;  /* 0x000000181c2f7223 */ /* 0x020fe2000000002f */
[----:B------:R-:W-:-:S02]  /*1230*/  FFMA R44, R29, R25, R44 ;  /* 0x000000191d2c7223 */ /* 0x000fc4000000002c */
[----:B------:R-:W-:Y:S01]  /*1240*/  STS [R9+0x600], R40 ;  /* 0x0006002809007388 */ /* 0x000fe20000000800 */
[----:B------:R-:W-:Y:S01]  /*1250*/  FFMA R26, R30, R26, R41 ;  /* 0x0000001a1e1a7223 */ /* 0x000fe20000000029 */
[----:B------:R-:W-:Y:S02]  /*1260*/  IMAD.SHL.U32 R16, R8, 0x4, RZ ;  /* 0x0000000408107824 */ /* 0x000fe400078e00ff */
[----:B------:R-:W-:Y:S01]  /*1270*/  FFMA R38, R31, R27, R38 ;  /* 0x0000001b1f267223 */ /* 0x000fe20000000026 */
[----:B------:R0:W-:Y:S04]  /*1280*/  STS [R33+0xa00], R18 ;  /* 0x000a001221007388 */ /* 0x0001e80000000800 */
[----:B------:R-:W-:Y:S01]  /*1290*/  STS [R35+0xe00], R42 ;  /* 0x000e002a23007388 */ /* 0x000fe20000000800 */
[----:B------:R-:W-:-:S03]  /*12a0*/  LOP3.LUT R16, R16, 0x3fc, RZ, 0xc0, !PT ;  /* 0x000003fc10107812 */ /* 0x000fc600078ec0ff */
[----:B------:R-:W-:Y:S01]  /*12b0*/  STS [R6+0x300], R47 ;  /* 0x0003002f06007388 */ /* 0x000fe20000000800 */
[----:B0-----:R-:W0:Y:S03]  /*12c0*/  LDC.64 R18, c[0x0][0x220] ;  /* 0x00008800ff127b82 */ /* 0x001e260000000a00 */
[----:B------:R-:W-:Y:S04]  /*12d0*/  STS [R9+0x700], R44 ;  /* 0x0007002c09007388 */ /* 0x000fe80000000800 */
[----:B------:R-:W-:Y:S04]  /*12e0*/  STS [R33+0xb00], R26 ;  /* 0x000b001a21007388 */ /* 0x000fe80000000800 */
[----:B------:R-:W-:Y:S01]  /*12f0*/  STS [R35+0xf00], R38 ;  /* 0x000f002623007388 */ /* 0x000fe20000000800 */
[----:B------:R-:W-:-:S02]  /*1300*/  LOP3.LUT R4, R16, 0x400, RZ, 0xfc, !PT ;  /* 0x0000040010047812 */ /* 0x000fc400078efcff */
[----:B------:R-:W-:Y:S02]  /*1310*/  LOP3.LUT R7, R16, 0x800, RZ, 0xfc, !PT ;  /* 0x0000080010077812 */ /* 0x000fe400078efcff */
[----:B------:R-:W-:Y:S02]  /*1320*/  SHF.R.U32.HI R5, RZ, 0x4, R4 ;  /* 0x00000004ff057819 */ /* 0x000fe40000011604 */
[----:B------:R-:W-:Y:S02]  /*1330*/  SHF.R.U32.HI R8, RZ, 0x4, R7 ;  /* 0x00000004ff087819 */ /* 0x000fe40000011607 */
[----:B------:R-:W-:Y:S02]  /*1340*/  LOP3.LUT R4, R10, 0x30, RZ, 0xc0, !PT ;  /* 0x000000300a047812 */ /* 0x000fe400078ec0ff */
[----:B------:R-:W-:Y:S02]  /*1350*/  LOP3.LUT R7, R5, 0x70, RZ, 0xc0, !PT ;  /* 0x0000007005077812 */ /* 0x000fe400078ec0ff */
[----:B------:R-:W-:Y:S01]  /*1360*/  LOP3.LUT R8, R8, 0xb0, RZ, 0xc0, !PT ;  /* 0x000000b008087812 */ /* 0x000fe200078ec0ff */
[----:B------:R-:W-:Y:S01]  /*1370*/  VIADD R5, R4, UR4 ;  /* 0x0000000404057c36 */ /* 0x000fe20008000000 */
[----:B------:R-:W-:-:S03]  /*1380*/  IADD3 R7, R7, UR4, RZ ;  /* 0x0000000407077c10 */ /* 0x000fc6000fffe0ff */
[----:B------:R-:W-:Y:S01]  /*1390*/  VIADD R11, R8, UR4 ;  /* 0x00000004080b7c36 */ /* 0x000fe20008000000 */
[C---:B------:R-:W-:Y:S01]  /*13a0*/  LEA R8, R16.reuse, R7, 0x2 ;  /* 0x0000000710087211 */ /* 0x040fe200078e10ff */
[C---:B------:R-:W-:Y:S01]  /*13b0*/  IMAD R12, R16.reuse, 0x4, R5 ;  /* 0x00000004100c7824 */ /* 0x040fe200078e0205 */
[----:B------:R-:W-:Y:S01]  /*13c0*/  BAR.SYNC.DEFER_BLOCKING 0x0 ;  /* 0x0000000000007b1d */ /* 0x000fe20000010000 */
[----:B------:R-:W-:Y:S02]  /*13d0*/  IMAD R4, R16, 0x4, R11 ;  /* 0x0000000410047824 */ /* 0x000fe400078e020b */
[C---:B------:R-:W-:Y:S01]  /*13e0*/  IMAD.SHL.U32 R17, R3.reuse, 0x200, RZ ;  /* 0x0000020003117824 */ /* 0x040fe200078e00ff */
[----:B------:R-:W-:Y:S02]  /*13f0*/  LOP3.LUT R3, R3, 0xfffff000, RZ, 0xc0, !PT ;  /* 0xfffff00003037812 */ /* 0x000fe400078ec0ff */
[----:B------:R-:W1:Y:S04]  /*1400*/  LDS.128 R12, [R12] ;  /* 0x000000000c0c7984 */ /* 0x000e680000000c00 */
[----:B------:R-:W2:Y:S04]  /*1410*/  LDS.128 R8, [R8+0x1000] ;  /* 0x0010000008087984 */ /* 0x000ea80000000c00 */
[----:B------:R-:W3:Y:S01]  /*1420*/  LDS.128 R4, [R4+0x2000] ;  /* 0x0020000004047984 */ /* 0x000ee20000000c00 */
[----:B------:R-:W-:-:S02]  /*1430*/  LOP3.LUT R17, R17, 0xffe00000, RZ, 0xc0, !PT ;  /* 0xffe0000011117812 */ /* 0x000fc400078ec0ff */
[----:B------:R-:W-:Y:S02]  /*1440*/  LOP3.LUT R20, R16, 0xc00, RZ, 0xfc, !PT ;  /* 0x00000c0010147812 */ /* 0x000fe400078efcff */
[----:B------:R-:W-:Y:S02]  /*1450*/  IADD3 R17, R17, R2, -R3 ;  /* 0x0000000211117210 */ /* 0x000fe40007ffe803 */
[C---:B------:R-:W-:Y:S02]  /*1460*/  LOP3.LUT R2, R0.reuse, 0x4, RZ, 0xfc, !PT ;  /* 0x0000000400027812 */ /* 0x040fe400078efcff */
[C---:B------:R-:W-:Y:S02]  /*1470*/  LOP3.LUT R3, R0.reuse, 0x8, RZ, 0xfc, !PT ;  /* 0x0000000800037812 */ /* 0x040fe400078efcff */
[----:B------:R-:W-:Y:S02]  /*1480*/  LOP3.LUT R22, R0, 0xc, RZ, 0xfc, !PT ;  /* 0x0000000c00167812 */ /* 0x000fe400078efcff */
[----:B------:R-:W-:-:S02]  /*1490*/  SHF.R.U32.HI R20, RZ, 0x4, R20 ;  /* 0x00000004ff147819 */ /* 0x000fc40000011614 */
[----:B------:R-:W-:Y:S02]  /*14a0*/  ISETP.GE.AND P2, PT, R2, 0x200, PT ;  /* 0x000002000200780c */ /* 0x000fe40003f46270 */
[C---:B------:R-:W-:Y:S02]  /*14b0*/  ISETP.GE.AND P3, PT, R3.reuse, 0x200, PT ;  /* 0x000002000300780c */ /* 0x040fe40003f66270 */
[----:B------:R-:W-:Y:S02]  /*14c0*/  LEA R21, R0, R17, 0xc ;  /* 0x0000001100157211 */ /* 0x000fe400078e60ff */
[----:B------:R-:W-:Y:S01]  /*14d0*/  ISETP.GE.AND P0, PT, R22, 0x200, PT ;  /* 0x000002001600780c */ /* 0x000fe20003f06270 */
[--C-:B------:R-:W-:Y:S01]  /*14e0*/  IMAD R23, R2, 0x1000, R17.reuse ;  /* 0x0000100002177824 */ /* 0x100fe200078e0211 */
[----:B------:R-:W-:Y:S01]  /*14f0*/  LOP3.LUT R20, R20, 0xf0, RZ, 0xc0, !PT ;  /* 0x000000f014147812 */ /* 0x000fe200078ec0ff */
[----:B------:R-:W-:Y:S02]  /*1500*/  IMAD R25, R3, 0x1000, R17 ;  /* 0x0000100003197824 */ /* 0x000fe400078e0211 */
[----:B0-----:R-:W-:Y:S01]  /*1510*/  IMAD.WIDE R2, R21, 0x4, R18 ;  /* 0x0000000415027825 */ /* 0x001fe200078e0212 */
[----:B------:R-:W-:-:S03]  /*1520*/  IADD3 R27, R20, UR4, RZ ;  /* 0x00000004141b7c10 */ /* 0x000fc6000fffe0ff */
[----:B------:R-:W-:-:S04]  /*1530*/  IMAD.WIDE R20, R23, 0x4, R18 ;  /* 0x0000000417147825 */ /* 0x000fc800078e0212 */
[----:B------:R-:W-:Y:S01]  /*1540*/  IMAD.WIDE R22, R25, 0x4, R18 ;  /* 0x0000000419167825 */ /* 0x000fe200078e0212 */
[----:B-1----:R0:W-:Y:S04]  /*1550*/  @!P1 STG.E.128 desc[UR6][R2.64], R12 ;  /* 0x0000000c02009986 */ /* 0x0021e8000c101d06 */
[----:B--2---:R0:W-:Y:S01]  /*1560*/  @!P2 STG.E.128 desc[UR6][R20.64], R8 ;  /* 0x000000081400a986 */ /* 0x0041e2000c101d06 */
[----:B------:R-:W-:-:S03]  /*1570*/  IMAD R27, R16, 0x4, R27 ;  /* 0x00000004101b7824 */ /* 0x000fc600078e021b */
[----:B---3--:R0:W-:Y:S02]  /*1580*/  @!P3 STG.E.128 desc[UR6][R22.64], R4 ;  /* 0x000000041600b986 */ /* 0x0081e4000c101d06 */
[----:B0-----:R-:W-:Y:S05]  /*1590*/  @P0 EXIT ;  /* 0x000000000000094d */ /* 0x001fea0003800000 */
[----:B------:R-:W0:Y:S01]  /*15a0*/  LDS.128 R24, [R27+0x3000] ;  /* 0x003000001b187984 */ /* 0x000e220000000c00 */
[----:B------:R-:W-:-:S04]  /*15b0*/  LOP3.LUT R0, R0, 0xc, RZ, 0xfc, !PT ;  /* 0x0000000c00007812 */ /* 0x000fc800078efcff */
[----:B------:R-:W-:-:S05]  /*15c0*/  LEA R17, R0, R17, 0xc ;  /* 0x0000001100117211 */ /* 0x000fca00078e60ff */
[----:B------:R-:W-:-:S05]  /*15d0*/  IMAD.WIDE R18, R17, 0x4, R18 ;  /* 0x0000000411127825 */ /* 0x000fca00078e0212 */
[----:B0-----:R-:W-:Y:S01]  /*15e0*/  STG.E.128 desc[UR6][R18.64], R24 ;  /* 0x0000001812007986 */ /* 0x001fe2000c101d06 */
[----:B------:R-:W-:Y:S05]  /*15f0*/  EXIT ;  /* 0x000000000000794d */ /* 0x000fea0003800000 */
.L_x_0:
[----:B------:R-:W-:-:S00]  /*1600*/  BRA `(.L_x_0) ;  /* 0xfffffffc00fc7947 */ /* 0x000fc0000383ffff */
[----:B------:R-:W-:-:S00]  /*1610*/  NOP ;  /* 0x0000000000007918 */ /* 0x000fc00000000000 */
        /* <DEDUP_REMOVED lines=14> */
.L_x_1:


//--------------------- .nv.shared.triton_poi_fused__softmax_mul_sum_12 --------------------------
	.section	.nv.shared.triton_poi_fused__softmax_mul_sum_12,"aw",@nobits
	.sectionflags	@""
	.align	16
	.zero		1024


//--------------------- .nv.constant0.triton_poi_fused__softmax_mul_sum_12 --------------------------
	.section	.nv.constant0.triton_poi_fused__softmax_mul_sum_12,"a",@progbits
	.sectionflags	@""
	.align	4
.nv.constant0.triton_poi_fused__softmax_mul_sum_12:
	.zero		560
